//
// Generated by NVIDIA NVVM Compiler
//
// Compiler Build ID: CL-36424714
// Cuda compilation tools, release 13.0, V13.0.88
// Based on NVVM 20.0.0
//

.version 9.0
.target sm_100
.address_size 64

	// .globl	_Z13exampleKernelv
.extern .func  (.param .b32 func_retval0) vprintf
(
	.param .b64 vprintf_param_0,
	.param .b64 vprintf_param_1
)
;
.global .align 1 .b8 $str[68] = {109, 97, 120, 32, 37, 102, 32, 32, 116, 104, 114, 101, 97, 100, 73, 100, 120, 120, 58, 32, 37, 100, 32, 116, 104, 114, 101, 97, 100, 73, 100, 120, 121, 58, 32, 37, 100, 32, 98, 108, 111, 99, 107, 73, 100, 120, 120, 58, 32, 37, 100, 32, 98, 108, 111, 99, 107, 73, 100, 120, 121, 58, 32, 37, 100, 32, 10};
.global .align 1 .b8 $str$1[60] = {98, 108, 111, 99, 107, 68, 105, 109, 46, 120, 58, 32, 37, 100, 32, 98, 108, 111, 99, 107, 68, 105, 109, 46, 121, 58, 32, 37, 100, 32, 103, 114, 105, 100, 68, 105, 109, 46, 120, 58, 32, 37, 100, 32, 103, 114, 105, 100, 68, 105, 109, 46, 121, 58, 32, 37, 100, 32, 10};

.visible .entry _Z13exampleKernelv()
{
	.local .align 8 .b8 	__local_depot0[24];
	.reg .b64 	%SP;
	.reg .b64 	%SPL;
	.reg .b32 	%r<13>;
	.reg .b64 	%rd<8>;

	mov.u64 	%SPL, __local_depot0;
	cvta.local.u64 	%SP, %SPL;
	add.u64 	%rd1, %SP, 0;
	add.u64 	%rd2, %SPL, 0;
	mov.u32 	%r1, %ntid.x;
	mov.u32 	%r2, %ntid.y;
	mov.u32 	%r3, %nctaid.x;
	mov.u32 	%r4, %nctaid.y;
	st.local.v2.u32 	[%rd2], {%r1, %r2};
	st.local.v2.u32 	[%rd2+8], {%r3, %r4};
	mov.u64 	%rd3, $str$1;
	cvta.global.u64 	%rd4, %rd3;
	{ // callseq 0, 0
	.param .b64 param0;
	st.param.b64 	[param0], %rd4;
	.param .b64 param1;
	st.param.b64 	[param1], %rd1;
	.param .b32 retval0;
	call.uni (retval0), 
	vprintf, 
	(
	param0, 
	param1
	);
	ld.param.b32 	%r5, [retval0];
	} // callseq 0
	mov.u32 	%r7, %tid.x;
	mov.u32 	%r8, %tid.y;
	mov.u32 	%r9, %ctaid.x;
	mov.u32 	%r10, %ctaid.y;
	mov.b64 	%rd5, 4621819117588971520;
	st.local.u64 	[%rd2], %rd5;
	st.local.v2.u32 	[%rd2+8], {%r7, %r8};
	st.local.v2.u32 	[%rd2+16], {%r9, %r10};
	mov.u64 	%rd6, $str;
	cvta.global.u64 	%rd7, %rd6;
	{ // callseq 1, 0
	.param .b64 param0;
	st.param.b64 	[param0], %rd7;
	.param .b64 param1;
	st.param.b64 	[param1], %rd1;
	.param .b32 retval0;
	call.uni (retval0), 
	vprintf, 
	(
	param0, 
	param1
	);
	ld.param.b32 	%r11, [retval0];
	} // callseq 1
	bar.sync 	0;
	ret;

}


// ===== COMPILED SASS (sm_100) =====

	.target	sm_100

	.elftype	@"ET_EXEC"


//--------------------- .note.nv.tkinfo           --------------------------
	.section	.note.nv.tkinfo,"",@"SHT_NOTE"
	.sectionflags	@"SHF_NOTE_NV_TKINFO"
	.tkinfo
        /*0018*/ 	.word	0x00000002
        /*0030*/ 	.string	""
        /*0030*/ 	.string	"ptxas"
        /*0030*/ 	.string	"Cuda compilation tools, release 13.0, V13.0.88"
        /*0030*/ 	.string	"Build cuda_13.0.r13.0/compiler.36424714_0"
        /*0030*/ 	.string	"-arch sm_100 -m 64 "



//--------------------- .note.nv.cuinfo           --------------------------
	.section	.note.nv.cuinfo,"",@"SHT_NOTE"
	.sectionflags	@"SHF_NOTE_NV_CUINFO"
        /*0018*/ 	.short	0x0002
        /*001a*/ 	.short	0x0064
        /*001c*/ 	.short	0x0082
	.zero		2


//--------------------- .nv.info                  --------------------------
	.section	.nv.info,"",@"SHT_CUDA_INFO"
	.align	4


	//----- nvinfo : EIATTR_REGCOUNT
	.align		4
        /*0000*/ 	.byte	0x04, 0x2f
        /*0002*/ 	.short	(.L_3 - .L_2)
	.align		4
.L_2:
        /*0004*/ 	.word	index@(_Z13exampleKernelv)
        /*0008*/ 	.word	0x00000018


	//----- nvinfo : EIATTR_FRAME_SIZE
	.align		4
.L_3:
        /*000c*/ 	.byte	0x04, 0x11
        /*000e*/ 	.short	(.L_5 - .L_4)
	.align		4
.L_4:
        /*0010*/ 	.word	index@(_Z13exampleKernelv)
        /*0014*/ 	.word	0x00000018


	//----- nvinfo : EIATTR_MIN_STACK_SIZE
	.align		4
.L_5:
        /*0018*/ 	.byte	0x04, 0x12
        /*001a*/ 	.short	(.L_7 - .L_6)
	.align		4
.L_6:
        /*001c*/ 	.word	index@(_Z13exampleKernelv)
        /*0020*/ 	.word	0x00000018
.L_7:


//--------------------- .nv.compat                --------------------------
	.section	.nv.compat,"",@"SHT_CUDA_COMPAT_INFO"
	.align	4
        /*0000*/ 	.byte	0x02, 0x09, 0x00, 0x00, 0x02, 0x02, 0x01, 0x00, 0x02, 0x05, 0x05, 0x00, 0x03, 0x07, 0x01, 0x01
        /*0010*/ 	.byte	0x02, 0x03, 0x00, 0x00, 0x02, 0x06, 0x01, 0x00, 0x04, 0x0b, 0x08, 0x00, 0x09, 0x00, 0x00, 0x00
        /*0020*/ 	.byte	0x00, 0x00, 0x00, 0x00


//--------------------- .nv.info._Z13exampleKernelv --------------------------
	.section	.nv.info._Z13exampleKernelv,"",@"SHT_CUDA_INFO"
	.sectionflags	@""
	.align	4


	//----- nvinfo : EIATTR_CUDA_API_VERSION
	.align		4
        /*0000*/ 	.byte	0x04, 0x37
        /*0002*/ 	.short	(.L_9 - .L_8)
.L_8:
        /*0004*/ 	.word	0x00000082


	//----- nvinfo : EIATTR_SPARSE_MMA_MASK
	.align		4
.L_9:
        /*0008*/ 	.byte	0x03, 0x50
        /*000a*/ 	.short	0x0000


	//----- nvinfo : EIATTR_MAXREG_COUNT
	.align		4
        /*000c*/ 	.byte	0x03, 0x1b
        /*000e*/ 	.short	0x00ff


	//----- nvinfo : EIATTR_NUM_BARRIERS
	.align		4
        /*0010*/ 	.byte	0x02, 0x4c
        /*0012*/ 	.byte	0x01
	.zero		1


	//----- nvinfo : EIATTR_EXTERNS
	.align		4
        /*0014*/ 	.byte	0x04, 0x0f
        /*0016*/ 	.short	(.L_11 - .L_10)


	//   ....[0]....
	.align		4
.L_10:
        /*0018*/ 	.word	index@(vprintf)


	//----- nvinfo : EIATTR_MERCURY_ISA_VERSION
	.align		4
.L_11:
        /*001c*/ 	.byte	0x03, 0x5f
        /*001e*/ 	.short	0x0101


	//----- nvinfo : EIATTR_VRC_CTA_INIT_COUNT
	.align		4
        /*0020*/ 	.byte	0x02, 0x4a
	.zero		1
	.zero		1


	//----- nvinfo : EIATTR_SYSCALL_OFFSETS
	.align		4
        /*0024*/ 	.byte	0x04, 0x46
        /*0026*/ 	.short	(.L_13 - .L_12)


	//   ....[0]....
.L_12:
        /*0028*/ 	.word	0x00000140


	//   ....[1]....
        /*002c*/ 	.word	0x00000250


	//----- nvinfo : EIATTR_EXIT_INSTR_OFFSETS
	.align		4
.L_13:
        /*0030*/ 	.byte	0x04, 0x1c
        /*0032*/ 	.short	(.L_15 - .L_14)


	//   ....[0]....
.L_14:
        /*0034*/ 	.word	0x00000280


	//----- nvinfo : EIATTR_SW_WAR
	.align		4
.L_15:
        /*0038*/ 	.byte	0x04, 0x36
        /*003a*/ 	.short	(.L_17 - .L_16)
.L_16:
        /*003c*/ 	.word	0x00000008
.L_17:


//--------------------- .nv.callgraph             --------------------------
	.section	.nv.callgraph,"",@"SHT_CUDA_CALLGRAPH"
	.align	4
	.sectionentsize	8
	.align		4
        /*0000*/ 	.word	0x00000000
	.align		4
        /*0004*/ 	.word	0xffffffff
	.align		4
        /*0008*/ 	.word	index@(_Z13exampleKernelv)
	.align		4
        /*000c*/ 	.word	index@(vprintf)
	.align		4
        /*0010*/ 	.word	0x00000000
	.align		4
        /*0014*/ 	.word	0xfffffffe
	.align		4
        /*0018*/ 	.word	0x00000000
	.align		4
        /*001c*/ 	.word	0xfffffffd
	.align		4
        /*0020*/ 	.word	0x00000000
	.align		4
        /*0024*/ 	.word	0xfffffffc


//--------------------- .nv.constant4             --------------------------
	.section	.nv.constant4,"a",@progbits
	.align	8
	.align		8
.nv.constant4:
        /*0000*/ 	.dword	vprintf
	.align		8
        /*0008*/ 	.dword	$str
	.align		8
        /*0010*/ 	.dword	$str$1


//--------------------- .text._Z13exampleKernelv  --------------------------
	.section	.text._Z13exampleKernelv,"ax",@progbits
	.align	128
        .global         _Z13exampleKernelv
        .type           _Z13exampleKernelv,@function
        .size           _Z13exampleKernelv,(.L_x_3 - _Z13exampleKernelv)
        .other          _Z13exampleKernelv,@"STO_CUDA_ENTRY STV_DEFAULT"
_Z13exampleKernelv:
.text._Z13exampleKernelv:
[----:B------:R-:W0:Y:S01]  /*0000*/  LDC R1, c[0x0][0x37c] ;  /* 0x0000df00ff017b82 */ /* 0x000e220000000800 */
[----:B------:R-:W1:Y:S07]  /*0010*/  LDCU UR5, c[0x0][0x2fc] ;  /* 0x00005f80ff0577ac */ /* 0x000e6e0008000800 */
[----:B------:R-:W2:Y:S01]  /*0020*/  LDC R10, c[0x0][0x360] ;  /* 0x0000d800ff0a7b82 */ /* 0x000ea20000000800 */
[----:B0-----:R-:W-:Y:S01]  /*0030*/  VIADD R1, R1, 0xffffffe8 ;  /* 0xffffffe801017836 */ /* 0x001fe20000000000 */
[----:B------:R-:W-:Y:S01]  /*0040*/  MOV R2, 0x0 ;  /* 0x0000000000027802 */ /* 0x000fe20000000f00 */
[----:B------:R-:W0:Y:S01]  /*0050*/  LDCU UR4, c[0x0][0x2f8] ;  /* 0x00005f00ff0477ac */ /* 0x000e220008000800 */
[----:B------:R-:W3:Y:S04]  /*0060*/  LDCU.64 UR6, c[0x4][0x10] ;  /* 0x01000200ff0677ac */ /* 0x000ee80008000a00 */
[----:B------:R-:W2:Y:S08]  /*0070*/  LDC R11, c[0x0][0x364] ;  /* 0x0000d900ff0b7b82 */ /* 0x000eb00000000800 */
[----:B------:R-:W4:Y:S01]  /*0080*/  LDC R12, c[0x0][0x370] ;  /* 0x0000dc00ff0c7b82 */ /* 0x000f220000000800 */
[----:B0-----:R-:W-:-:S07]  /*0090*/  IADD3 R17, P0, PT, R1, UR4, RZ ;  /* 0x0000000401117c10 */ /* 0x001fce000ff1e0ff */
[----:B------:R-:W4:Y:S01]  /*00a0*/  LDC R13, c[0x0][0x374] ;  /* 0x0000dd00ff0d7b82 */ /* 0x000f220000000800 */
[----:B---3--:R-:W-:Y:S01]  /*00b0*/  MOV R4, UR6 ;  /* 0x0000000600047c02 */ /* 0x008fe20008000f00 */
[----:B-1----:R-:W-:Y:S02]  /*00c0*/  IMAD.X R16, RZ, RZ, UR5, P0 ;  /* 0x00000005ff107e24 */ /* 0x002fe400080e06ff */
[----:B------:R-:W-:Y:S02]  /*00d0*/  IMAD.U32 R5, RZ, RZ, UR7 ;  /* 0x00000007ff057e24 */ /* 0x000fe4000f8e00ff */
[----:B------:R-:W-:Y:S01]  /*00e0*/  IMAD.MOV.U32 R6, RZ, RZ, R17 ;  /* 0x000000ffff067224 */ /* 0x000fe200078e0011 */
[----:B------:R-:W-:Y:S01]  /*00f0*/  MOV R7, R16 ;  /* 0x0000001000077202 */ /* 0x000fe20000000f00 */
[----:B--2---:R0:W-:Y:S01]  /*0100*/  STL.64 [R1], R10 ;  /* 0x0000000a01007387 */ /* 0x0041e20000100a00 */
[----:B------:R0:W1:Y:S03]  /*0110*/  LDC.64 R8, c[0x4][R2] ;  /* 0x0100000002087b82 */ /* 0x0000660000000a00 */
[----:B----4-:R0:W-:Y:S02]  /*0120*/  STL.64 [R1+0x8], R12 ;  /* 0x0000080c01007387 */ /* 0x0101e40000100a00 */
[----:B------:R-:W-:-:S07]  /*0130*/  LEPC R20, `(.L_x_0) ;  /* 0x000000001014794e */ /* 0x000fce0000000000 */
[----:B01----:R-:W-:Y:S05]  /*0140*/  CALL.ABS.NOINC R8 ;  /* 0x0000000008007343 */ /* 0x003fea0003c00000 */
.L_x_0:
[----:B------:R-:W0:Y:S01]  /*0150*/  S2R R8, SR_TID.X ;  /* 0x0000000000087919 */ /* 0x000e220000002100 */
[----:B------:R-:W-:Y:S02]  /*0160*/  HFMA2 R13, -RZ, RZ, 2.0703125, 0 ;  /* 0x40240000ff0d7431 */ /* 0x000fe400000001ff */
[----:B------:R-:W-:Y:S01]  /*0170*/  IMAD.MOV.U32 R12, RZ, RZ, 0x0 ;  /* 0x00000000ff0c7424 */ /* 0x000fe200078e00ff */
[----:B------:R-:W1:Y:S01]  /*0180*/  LDC.64 R2, c[0x4][R2] ;  /* 0x0100000002027b82 */ /* 0x000e620000000a00 */
[----:B------:R-:W0:Y:S01]  /*0190*/  S2R R9, SR_TID.Y ;  /* 0x0000000000097919 */ /* 0x000e220000002200 */
[----:B------:R-:W2:Y:S01]  /*01a0*/  LDCU.64 UR4, c[0x4][0x8] ;  /* 0x01000100ff0477ac */ /* 0x000ea20008000a00 */
[----:B------:R-:W-:Y:S01]  /*01b0*/  IMAD.MOV.U32 R6, RZ, RZ, R17 ;  /* 0x000000ffff067224 */ /* 0x000fe200078e0011 */
[----:B------:R-:W-:Y:S01]  /*01c0*/  MOV R7, R16 ;  /* 0x0000001000077202 */ /* 0x000fe20000000f00 */
[----:B------:R-:W3:Y:S01]  /*01d0*/  S2R R10, SR_CTAID.X ;  /* 0x00000000000a7919 */ /* 0x000ee20000002500 */
[----:B------:R-:W3:Y:S01]  /*01e0*/  S2R R11, SR_CTAID.Y ;  /* 0x00000000000b7919 */ /* 0x000ee20000002600 */
[----:B------:R4:W-:Y:S01]  /*01f0*/  STL.64 [R1], R12 ;  /* 0x0000000c01007387 */ /* 0x0009e20000100a00 */
[----:B--2---:R-:W-:Y:S01]  /*0200*/  IMAD.U32 R4, RZ, RZ, UR4 ;  /* 0x00000004ff047e24 */ /* 0x004fe2000f8e00ff */
[----:B------:R-:W-:-:S02]  /*0210*/  MOV R5, UR5 ;  /* 0x0000000500057c02 */ /* 0x000fc40008000f00 */
[----:B0-----:R4:W-:Y:S04]  /*0220*/  STL.64 [R1+0x8], R8 ;  /* 0x0000080801007387 */ /* 0x0019e80000100a00 */
[----:B---3--:R4:W-:Y:S02]  /*0230*/  STL.64 [R1+0x10], R10 ;  /* 0x0000100a01007387 */ /* 0x0089e40000100a00 */
[----:B------:R-:W-:-:S07]  /*0240*/  LEPC R20, `(.L_x_1) ;  /* 0x000000001014794e */ /* 0x000fce0000000000 */
[----:B-1--4-:R-:W-:Y:S05]  /*0250*/  CALL.ABS.NOINC R2 ;  /* 0x0000000002007343 */ /* 0x012fea0003c00000 */
.L_x_1:
[----:B------:R-:W-:Y:S05]  /*0260*/  WARPSYNC.ALL ;  /* 0x0000000000007948 */ /* 0x000fea0003800000 */
[----:B------:R-:W-:Y:S06]  /*0270*/  BAR.SYNC.DEFER_BLOCKING 0x0 ;  /* 0x0000000000007b1d */ /* 0x000fec0000010000 */
[----:B------:R-:W-:Y:S05]  /*0280*/  EXIT ;  /* 0x000000000000794d */ /* 0x000fea0003800000 */
.L_x_2:
[----:B------:R-:W-:-:S00]  /*0290*/  BRA `(.L_x_2) ;  /* 0xfffffffc00fc7947 */ /* 0x000fc0000383ffff */
[----:B------:R-:W-:-:S00]  /*02a0*/  NOP ;  /* 0x0000000000007918 */ /* 0x000fc00000000000 */
        /* <DEDUP_REMOVED lines=13> */
.L_x_3:


//--------------------- .nv.global.init           --------------------------
	.section	.nv.global.init,"aw",@progbits
.nv.global.init:
	.type		$str$1,@object
	.size		$str$1,($str - $str$1)
$str$1:
        /*0000*/ 	.byte	0x62, 0x6c, 0x6f, 0x63, 0x6b, 0x44, 0x69, 0x6d, 0x2e, 0x78, 0x3a, 0x20, 0x25, 0x64, 0x20, 0x62
        /*0010*/ 	.byte	0x6c, 0x6f, 0x63, 0x6b, 0x44, 0x69, 0x6d, 0x2e, 0x79, 0x3a, 0x20, 0x25, 0x64, 0x20, 0x67, 0x72
        /*0020*/ 	.byte	0x69, 0x64, 0x44, 0x69, 0x6d, 0x2e, 0x78, 0x3a, 0x20, 0x25, 0x64, 0x20, 0x67, 0x72, 0x69, 0x64
        /*0030*/ 	.byte	0x44, 0x69, 0x6d, 0x2e, 0x79, 0x3a, 0x20, 0x25, 0x64, 0x20, 0x0a, 0x00
	.type		$str,@object
	.size		$str,(.L_0 - $str)
$str:
        /*003c*/ 	.byte	0x6d, 0x61, 0x78, 0x20, 0x25, 0x66, 0x20, 0x20, 0x74, 0x68, 0x72, 0x65, 0x61, 0x64, 0x49, 0x64
        /*004c*/ 	.byte	0x78, 0x78, 0x3a, 0x20, 0x25, 0x64, 0x20, 0x74, 0x68, 0x72, 0x65, 0x61, 0x64, 0x49, 0x64, 0x78
        /*005c*/ 	.byte	0x79, 0x3a, 0x20, 0x25, 0x64, 0x20, 0x62, 0x6c, 0x6f, 0x63, 0x6b, 0x49, 0x64, 0x78, 0x78, 0x3a
        /*006c*/ 	.byte	0x20, 0x25, 0x64, 0x20, 0x62, 0x6c, 0x6f, 0x63, 0x6b, 0x49, 0x64, 0x78, 0x79, 0x3a, 0x20, 0x25
        /*007c*/ 	.byte	0x64, 0x20, 0x0a, 0x00
.L_0:


//--------------------- .nv.shared.reserved.0     --------------------------
	.section	.nv.shared.reserved.0,"aw",@nobits
	.weak		__nv_reservedSMEM_offset_0_alias
	.size		__nv_reservedSMEM_offset_0_alias, 0, 64
	.other		__nv_reservedSMEM_offset_0_alias,@"STO_CUDA_RESERVED_SHARED STV_DEFAULT"
__nv_reservedSMEM_offset_0_alias:
	.zero		0
	.zero		64


//--------------------- .nv.constant0._Z13exampleKernelv --------------------------
	.section	.nv.constant0._Z13exampleKernelv,"a",@progbits
	.sectionflags	@""
	.align	4
.nv.constant0._Z13exampleKernelv:
	.zero		896


//--------------------- SYMBOLS --------------------------

	.type		.nv.reservedSmem.offset0,@object
	.size		.nv.reservedSmem.offset0,0x4
	.type		vprintf,@function
